//
// Generated by NVIDIA NVVM Compiler
//
// Compiler Build ID: CL-36424714
// Cuda compilation tools, release 13.0, V13.0.88
// Based on NVVM 20.0.0
//

.version 9.0
.target sm_100
.address_size 64

	// .globl	_Z13binary_searchPffPii
// _ZZ13binary_searchPffPiiE5found has been demoted
// _ZZ13binary_searchPffPiiE6offset has been demoted

.visible .entry _Z13binary_searchPffPii(
	.param .u64 .ptr .align 1 _Z13binary_searchPffPii_param_0,
	.param .f32 _Z13binary_searchPffPii_param_1,
	.param .u64 .ptr .align 1 _Z13binary_searchPffPii_param_2,
	.param .u32 _Z13binary_searchPffPii_param_3
)
{
	.reg .pred 	%p<11>;
	.reg .b16 	%rs<9>;
	.reg .b32 	%r<24>;
	.reg .b32 	%f<6>;
	.reg .b64 	%rd<9>;
	.reg .b64 	%fd<2>;
	// demoted variable
	.shared .align 1 .u8 _ZZ13binary_searchPffPiiE5found;
	// demoted variable
	.shared .align 4 .u32 _ZZ13binary_searchPffPiiE6offset;
	ld.param.u64 	%rd3, [_Z13binary_searchPffPii_param_0];
	ld.param.f32 	%f2, [_Z13binary_searchPffPii_param_1];
	ld.param.u64 	%rd2, [_Z13binary_searchPffPii_param_2];
	ld.param.u32 	%r8, [_Z13binary_searchPffPii_param_3];
	cvta.to.global.u64 	%rd1, %rd3;
	mov.b32 	%r9, 0;
	st.shared.u32 	[_ZZ13binary_searchPffPiiE6offset], %r9;
	mov.b16 	%rs1, 0;
	st.shared.u8 	[_ZZ13binary_searchPffPiiE5found], %rs1;
	bar.sync 	0;
	setp.eq.s32 	%p1, %r8, 0;
	ld.shared.u8 	%rs2, [_ZZ13binary_searchPffPiiE5found];
	setp.ne.s16 	%p2, %rs2, 0;
	or.pred  	%p3, %p1, %p2;
	@%p3 bra 	$L__BB0_9;
	add.s32 	%r1, %r8, -1;
	mov.u32 	%r10, %tid.x;
	mov.u32 	%r11, %ntid.x;
	mov.u32 	%r12, %ctaid.x;
	mad.lo.s32 	%r2, %r12, %r11, %r10;
	mov.u32 	%r23, %r8;
$L__BB0_2:
	mov.u32 	%r3, %r23;
	add.s32 	%r13, %r3, 1023;
	shr.s32 	%r14, %r13, 31;
	shr.u32 	%r15, %r14, 22;
	add.s32 	%r16, %r13, %r15;
	shr.s32 	%r4, %r16, 10;
	ld.shared.u32 	%r17, [_ZZ13binary_searchPffPiiE6offset];
	mad.lo.s32 	%r5, %r4, %r2, %r17;
	setp.ge.s32 	%p4, %r5, %r8;
	@%p4 bra 	$L__BB0_8;
	add.s32 	%r6, %r5, %r4;
	mul.wide.s32 	%rd4, %r5, 4;
	add.s64 	%rd5, %rd1, %rd4;
	ld.global.f32 	%f1, [%rd5];
	sub.f32 	%f3, %f2, %f1;
	abs.f32 	%f4, %f3;
	cvt.f64.f32 	%fd1, %f4;
	setp.geu.f64 	%p5, %fd1, 0d3EB0C6F7A0B5ED8D;
	@%p5 bra 	$L__BB0_5;
	cvta.to.global.u64 	%rd8, %rd2;
	st.global.u32 	[%rd8], %r5;
	mov.b16 	%rs8, 1;
	st.shared.u8 	[_ZZ13binary_searchPffPiiE5found], %rs8;
	bra.uni 	$L__BB0_9;
$L__BB0_5:
	setp.leu.f32 	%p6, %f2, %f1;
	@%p6 bra 	$L__BB0_8;
	min.s32 	%r18, %r6, %r1;
	mul.wide.s32 	%rd6, %r18, 4;
	add.s64 	%rd7, %rd1, %rd6;
	ld.global.f32 	%f5, [%rd7];
	setp.geu.f32 	%p7, %f2, %f5;
	@%p7 bra 	$L__BB0_8;
	st.shared.u32 	[_ZZ13binary_searchPffPiiE6offset], %r5;
$L__BB0_8:
	shr.s32 	%r19, %r3, 31;
	shr.u32 	%r20, %r19, 22;
	add.s32 	%r21, %r3, %r20;
	shr.s32 	%r23, %r21, 10;
	bar.sync 	0;
	add.s32 	%r22, %r3, -1024;
	setp.lt.u32 	%p8, %r22, -2047;
	ld.shared.u8 	%rs5, [_ZZ13binary_searchPffPiiE5found];
	setp.eq.s16 	%p9, %rs5, 0;
	and.pred  	%p10, %p8, %p9;
	@%p10 bra 	$L__BB0_2;
$L__BB0_9:
	ret;

}


// ===== COMPILED SASS (sm_100) =====

	.target	sm_100

	.elftype	@"ET_EXEC"


//--------------------- .note.nv.tkinfo           --------------------------
	.section	.note.nv.tkinfo,"",@"SHT_NOTE"
	.sectionflags	@"SHF_NOTE_NV_TKINFO"
	.tkinfo
        /*0018*/ 	.word	0x00000002
        /*0030*/ 	.string	""
        /*0030*/ 	.string	"ptxas"
        /*0030*/ 	.string	"Cuda compilation tools, release 13.0, V13.0.88"
        /*0030*/ 	.string	"Build cuda_13.0.r13.0/compiler.36424714_0"
        /*0030*/ 	.string	"-arch sm_100 -m 64 "



//--------------------- .note.nv.cuinfo           --------------------------
	.section	.note.nv.cuinfo,"",@"SHT_NOTE"
	.sectionflags	@"SHF_NOTE_NV_CUINFO"
        /*0018*/ 	.short	0x0002
        /*001a*/ 	.short	0x0064
        /*001c*/ 	.short	0x0082
	.zero		2


//--------------------- .nv.info                  --------------------------
	.section	.nv.info,"",@"SHT_CUDA_INFO"
	.align	4


	//----- nvinfo : EIATTR_REGCOUNT
	.align		4
        /*0000*/ 	.byte	0x04, 0x2f
        /*0002*/ 	.short	(.L_1 - .L_0)
	.align		4
.L_0:
        /*0004*/ 	.word	index@(_Z13binary_searchPffPii)
        /*0008*/ 	.word	0x00000010


	//----- nvinfo : EIATTR_FRAME_SIZE
	.align		4
.L_1:
        /*000c*/ 	.byte	0x04, 0x11
        /*000e*/ 	.short	(.L_3 - .L_2)
	.align		4
.L_2:
        /*0010*/ 	.word	index@(_Z13binary_searchPffPii)
        /*0014*/ 	.word	0x00000000


	//----- nvinfo : EIATTR_MIN_STACK_SIZE
	.align		4
.L_3:
        /*0018*/ 	.byte	0x04, 0x12
        /*001a*/ 	.short	(.L_5 - .L_4)
	.align		4
.L_4:
        /*001c*/ 	.word	index@(_Z13binary_searchPffPii)
        /*0020*/ 	.word	0x00000000
.L_5:


//--------------------- .nv.compat                --------------------------
	.section	.nv.compat,"",@"SHT_CUDA_COMPAT_INFO"
	.align	4
        /*0000*/ 	.byte	0x02, 0x09, 0x00, 0x00, 0x02, 0x02, 0x01, 0x00, 0x02, 0x05, 0x05, 0x00, 0x03, 0x07, 0x01, 0x01
        /*0010*/ 	.byte	0x02, 0x03, 0x00, 0x00, 0x02, 0x06, 0x01, 0x00, 0x04, 0x0b, 0x08, 0x00, 0x01, 0x00, 0x00, 0x00
        /*0020*/ 	.byte	0x00, 0x00, 0x00, 0x00


//--------------------- .nv.info._Z13binary_searchPffPii --------------------------
	.section	.nv.info._Z13binary_searchPffPii,"",@"SHT_CUDA_INFO"
	.sectionflags	@""
	.align	4


	//----- nvinfo : EIATTR_CUDA_API_VERSION
	.align		4
        /*0000*/ 	.byte	0x04, 0x37
        /*0002*/ 	.short	(.L_7 - .L_6)
.L_6:
        /*0004*/ 	.word	0x00000082


	//----- nvinfo : EIATTR_KPARAM_INFO
	.align		4
.L_7:
        /*0008*/ 	.byte	0x04, 0x17
        /*000a*/ 	.short	(.L_9 - .L_8)
.L_8:
        /*000c*/ 	.word	0x00000000
        /*0010*/ 	.short	0x0003
        /*0012*/ 	.short	0x0018
        /*0014*/ 	.byte	0x00, 0xf0, 0x11, 0x00


	//----- nvinfo : EIATTR_KPARAM_INFO
	.align		4
.L_9:
        /*0018*/ 	.byte	0x04, 0x17
        /*001a*/ 	.short	(.L_11 - .L_10)
.L_10:
        /*001c*/ 	.word	0x00000000
        /*0020*/ 	.short	0x0002
        /*0022*/ 	.short	0x0010
        /*0024*/ 	.byte	0x00, 0xf5, 0x21, 0x00


	//----- nvinfo : EIATTR_KPARAM_INFO
	.align		4
.L_11:
        /*0028*/ 	.byte	0x04, 0x17
        /*002a*/ 	.short	(.L_13 - .L_12)
.L_12:
        /*002c*/ 	.word	0x00000000
        /*0030*/ 	.short	0x0001
        /*0032*/ 	.short	0x0008
        /*0034*/ 	.byte	0x00, 0xf0, 0x11, 0x00


	//----- nvinfo : EIATTR_KPARAM_INFO
	.align		4
.L_13:
        /*0038*/ 	.byte	0x04, 0x17
        /*003a*/ 	.short	(.L_15 - .L_14)
.L_14:
        /*003c*/ 	.word	0x00000000
        /*0040*/ 	.short	0x0000
        /*0042*/ 	.short	0x0000
        /*0044*/ 	.byte	0x00, 0xf5, 0x21, 0x00


	//----- nvinfo : EIATTR_SPARSE_MMA_MASK
	.align		4
.L_15:
        /*0048*/ 	.byte	0x03, 0x50
        /*004a*/ 	.short	0x0000


	//----- nvinfo : EIATTR_MAXREG_COUNT
	.align		4
        /*004c*/ 	.byte	0x03, 0x1b
        /*004e*/ 	.short	0x00ff


	//----- nvinfo : EIATTR_NUM_BARRIERS
	.align		4
        /*0050*/ 	.byte	0x02, 0x4c
        /*0052*/ 	.byte	0x01
	.zero		1


	//----- nvinfo : EIATTR_MERCURY_ISA_VERSION
	.align		4
        /*0054*/ 	.byte	0x03, 0x5f
        /*0056*/ 	.short	0x0101


	//----- nvinfo : EIATTR_VRC_CTA_INIT_COUNT
	.align		4
        /*0058*/ 	.byte	0x02, 0x4a
	.zero		1
	.zero		1


	//----- nvinfo : EIATTR_EXIT_INSTR_OFFSETS
	.align		4
        /*005c*/ 	.byte	0x04, 0x1c
        /*005e*/ 	.short	(.L_17 - .L_16)


	//   ....[0]....
.L_16:
        /*0060*/ 	.word	0x000000c0


	//   ....[1]....
        /*0064*/ 	.word	0x000003d0


	//   ....[2]....
        /*0068*/ 	.word	0x00000420


	//   ....[3]....
        /*006c*/ 	.word	0x000004a0


	//----- nvinfo : EIATTR_CRS_STACK_SIZE
	.align		4
.L_17:
        /*0070*/ 	.byte	0x04, 0x1e
        /*0072*/ 	.short	(.L_19 - .L_18)
.L_18:
        /*0074*/ 	.word	0x00000000


	//----- nvinfo : EIATTR_CBANK_PARAM_SIZE
	.align		4
.L_19:
        /*0078*/ 	.byte	0x03, 0x19
        /*007a*/ 	.short	0x001c


	//----- nvinfo : EIATTR_PARAM_CBANK
	.align		4
        /*007c*/ 	.byte	0x04, 0x0a
        /*007e*/ 	.short	(.L_21 - .L_20)
	.align		4
.L_20:
        /*0080*/ 	.word	index@(.nv.constant0._Z13binary_searchPffPii)
        /*0084*/ 	.short	0x0380
        /*0086*/ 	.short	0x001c


	//----- nvinfo : EIATTR_SW_WAR
	.align		4
.L_21:
        /*0088*/ 	.byte	0x04, 0x36
        /*008a*/ 	.short	(.L_23 - .L_22)
.L_22:
        /*008c*/ 	.word	0x00000008
.L_23:


//--------------------- .nv.callgraph             --------------------------
	.section	.nv.callgraph,"",@"SHT_CUDA_CALLGRAPH"
	.align	4
	.sectionentsize	8
	.align		4
        /*0000*/ 	.word	0x00000000
	.align		4
        /*0004*/ 	.word	0xffffffff
	.align		4
        /*0008*/ 	.word	0x00000000
	.align		4
        /*000c*/ 	.word	0xfffffffe
	.align		4
        /*0010*/ 	.word	0x00000000
	.align		4
        /*0014*/ 	.word	0xfffffffd
	.align		4
        /*0018*/ 	.word	0x00000000
	.align		4
        /*001c*/ 	.word	0xfffffffc


//--------------------- .text._Z13binary_searchPffPii --------------------------
	.section	.text._Z13binary_searchPffPii,"ax",@progbits
	.align	128
        .global         _Z13binary_searchPffPii
        .type           _Z13binary_searchPffPii,@function
        .size           _Z13binary_searchPffPii,(.L_x_4 - _Z13binary_searchPffPii)
        .other          _Z13binary_searchPffPii,@"STO_CUDA_ENTRY STV_DEFAULT"
_Z13binary_searchPffPii:
.text._Z13binary_searchPffPii:
[----:B------:R-:W-:Y:S08]  /*0000*/  LDC R1, c[0x0][0x37c] ;  /* 0x0000df00ff017b82 */ /* 0x000ff00000000800 */
[----:B------:R-:W0:Y:S01]  /*0010*/  S2UR UR5, SR_CgaCtaId ;  /* 0x00000000000579c3 */ /* 0x000e220000008800 */
[----:B------:R-:W-:-:S07]  /*0020*/  UMOV UR4, 0x400 ;  /* 0x0000040000047882 */ /* 0x000fce0000000000 */
[----:B------:R-:W1:Y:S01]  /*0030*/  LDC R6, c[0x0][0x398] ;  /* 0x0000e600ff067b82 */ /* 0x000e620000000800 */
[----:B0-----:R-:W-:-:S06]  /*0040*/  ULEA UR4, UR5, UR4, 0x18 ;  /* 0x0000000405047291 */ /* 0x001fcc000f8ec0ff */
[----:B------:R-:W-:-:S05]  /*0050*/  IMAD.U32 R9, RZ, RZ, UR4 ;  /* 0x00000004ff097e24 */ /* 0x000fca000f8e00ff */
[----:B------:R-:W-:Y:S04]  /*0060*/  STS [R9+0x4], RZ ;  /* 0x000004ff09007388 */ /* 0x000fe80000000800 */
[----:B------:R-:W-:Y:S01]  /*0070*/  STS.U8 [R9], RZ ;  /* 0x000000ff09007388 */ /* 0x000fe20000000000 */
[----:B------:R-:W-:Y:S06]  /*0080*/  BAR.SYNC.DEFER_BLOCKING 0x0 ;  /* 0x0000000000007b1d */ /* 0x000fec0000010000 */
[----:B------:R-:W0:Y:S02]  /*0090*/  LDS.U8 R0, [R9] ;  /* 0x0000000009007984 */ /* 0x000e240000000000 */
[----:B0-----:R-:W-:-:S04]  /*00a0*/  ISETP.NE.AND P0, PT, R0, RZ, PT ;  /* 0x000000ff0000720c */ /* 0x001fc80003f05270 */
[----:B-1----:R-:W-:-:S13]  /*00b0*/  ISETP.EQ.OR P0, PT, R6, RZ, P0 ;  /* 0x000000ff0600720c */ /* 0x002fda0000702670 */
[----:B------:R-:W-:Y:S05]  /*00c0*/  @P0 EXIT ;  /* 0x000000000000094d */ /* 0x000fea0003800000 */
[----:B------:R-:W0:Y:S01]  /*00d0*/  S2R R4, SR_TID.X ;  /* 0x0000000000047919 */ /* 0x000e220000002100 */
[----:B------:R-:W1:Y:S01]  /*00e0*/  LDC R0, c[0x0][0x388] ;  /* 0x0000e200ff007b82 */ /* 0x000e620000000800 */
[----:B------:R-:W0:Y:S01]  /*00f0*/  LDCU UR4, c[0x0][0x360] ;  /* 0x00006c00ff0477ac */ /* 0x000e220008000800 */
[----:B------:R-:W0:Y:S01]  /*0100*/  S2R R5, SR_CTAID.X ;  /* 0x0000000000057919 */ /* 0x000e220000002500 */
[----:B------:R-:W2:Y:S05]  /*0110*/  LDCU UR5, c[0x0][0x398] ;  /* 0x00007300ff0577ac */ /* 0x000eaa0008000800 */
[----:B------:R-:W3:Y:S01]  /*0120*/  LDC.64 R2, c[0x0][0x380] ;  /* 0x0000e000ff027b82 */ /* 0x000ee20000000a00 */
[----:B------:R-:W4:Y:S01]  /*0130*/  LDCU.64 UR6, c[0x0][0x358] ;  /* 0x00006b00ff0677ac */ /* 0x000f220008000a00 */
[----:B------:R-:W0:Y:S01]  /*0140*/  LDCU UR8, c[0x0][0x398] ;  /* 0x00007300ff0877ac */ /* 0x000e220008000800 */
[----:B--2---:R-:W-:-:S02]  /*0150*/  IMAD.U32 R10, RZ, RZ, UR5 ;  /* 0x00000005ff0a7e24 */ /* 0x004fc4000f8e00ff */
[----:B0-----:R-:W-:Y:S02]  /*0160*/  IMAD R4, R5, UR4, R4 ;  /* 0x0000000405047c24 */ /* 0x001fe4000f8e0204 */
[----:B----4-:R-:W-:-:S07]  /*0170*/  VIADD R5, R6, 0xffffffff ;  /* 0xffffffff06057836 */ /* 0x010fce0000000000 */
.L_x_2:
[----:B0-----:R-:W0:Y:S01]  /*0180*/  LDS R9, [R9+0x4] ;  /* 0x0000040009097984 */ /* 0x001e220000000800 */
[----:B------:R-:W-:-:S05]  /*0190*/  VIADD R6, R10, 0x3ff ;  /* 0x000003ff0a067836 */ /* 0x000fca0000000000 */
[----:B------:R-:W-:-:S04]  /*01a0*/  SHF.R.S32.HI R7, RZ, 0x1f, R6 ;  /* 0x0000001fff077819 */ /* 0x000fc80000011406 */
[----:B------:R-:W-:-:S04]  /*01b0*/  LEA.HI R7, R7, R6, RZ, 0xa ;  /* 0x0000000607077211 */ /* 0x000fc800078f50ff */
[----:B------:R-:W-:-:S05]  /*01c0*/  SHF.R.S32.HI R11, RZ, 0xa, R7 ;  /* 0x0000000aff0b7819 */ /* 0x000fca0000011407 */
[----:B0-----:R-:W-:-:S05]  /*01d0*/  IMAD R13, R4, R11, R9 ;  /* 0x0000000b040d7224 */ /* 0x001fca00078e0209 */
[----:B------:R-:W-:-:S13]  /*01e0*/  ISETP.GE.AND P0, PT, R13, UR8, PT ;  /* 0x000000080d007c0c */ /* 0x000fda000bf06270 */
[----:B------:R-:W-:Y:S05]  /*01f0*/  @P0 BRA `(.L_x_0) ;  /* 0x00000000004c0947 */ /* 0x000fea0003800000 */
[----:B---3--:R-:W-:-:S06]  /*0200*/  IMAD.WIDE R6, R13, 0x4, R2 ;  /* 0x000000040d067825 */ /* 0x008fcc00078e0202 */
[----:B------:R-:W1:Y:S01]  /*0210*/  LDG.E R7, desc[UR6][R6.64] ;  /* 0x0000000606077981 */ /* 0x000e62000c1e1900 */
[----:B------:R-:W-:Y:S01]  /*0220*/  UMOV UR4, 0xa0b5ed8d ;  /* 0xa0b5ed8d00047882 */ /* 0x000fe20000000000 */
[----:B------:R-:W-:Y:S01]  /*0230*/  UMOV UR5, 0x3eb0c6f7 ;  /* 0x3eb0c6f700057882 */ /* 0x000fe20000000000 */
[----:B-1----:R-:W-:-:S06]  /*0240*/  FADD R8, -R7, R0 ;  /* 0x0000000007087221 */ /* 0x002fcc0000000100 */
[----:B------:R-:W0:Y:S02]  /*0250*/  F2F.F64.F32 R8, |R8| ;  /* 0x4000000800087310 */ /* 0x000e240000201800 */
[----:B0-----:R-:W-:-:S14]  /*0260*/  DSETP.GEU.AND P0, PT, R8, UR4, PT ;  /* 0x0000000408007e2a */ /* 0x001fdc000bf0e000 */
[----:B------:R-:W-:Y:S05]  /*0270*/  @!P0 BRA `(.L_x_1) ;  /* 0x00000000006c8947 */ /* 0x000fea0003800000 */
[----:B------:R-:W-:-:S13]  /*0280*/  FSETP.GEU.AND P0, PT, R7, R0, PT ;  /* 0x000000000700720b */ /* 0x000fda0003f0e000 */
[----:B------:R-:W-:Y:S05]  /*0290*/  @P0 BRA `(.L_x_0) ;  /* 0x0000000000240947 */ /* 0x000fea0003800000 */
[----:B------:R-:W-:-:S05]  /*02a0*/  IMAD.IADD R6, R11, 0x1, R13 ;  /* 0x000000010b067824 */ /* 0x000fca00078e020d */
[----:B------:R-:W-:-:S05]  /*02b0*/  VIMNMX R7, PT, PT, R5, R6, PT ;  /* 0x0000000605077248 */ /* 0x000fca0003fe0100 */
[----:B------:R-:W-:-:S06]  /*02c0*/  IMAD.WIDE R6, R7, 0x4, R2 ;  /* 0x0000000407067825 */ /* 0x000fcc00078e0202 */
[----:B------:R-:W2:Y:S02]  /*02d0*/  LDG.E R7, desc[UR6][R6.64] ;  /* 0x0000000606077981 */ /* 0x000ea4000c1e1900 */
[----:B--2---:R-:W-:-:S13]  /*02e0*/  FSETP.GT.AND P0, PT, R7, R0, PT ;  /* 0x000000000700720b */ /* 0x004fda0003f04000 */
[----:B------:R-:W0:Y:S01]  /*02f0*/  @P0 S2R R9, SR_CgaCtaId ;  /* 0x0000000000090919 */ /* 0x000e220000008800 */
[----:B------:R-:W-:-:S04]  /*0300*/  @P0 MOV R8, 0x400 ;  /* 0x0000040000080802 */ /* 0x000fc80000000f00 */
[----:B0-----:R-:W-:-:S05]  /*0310*/  @P0 LEA R8, R9, R8, 0x18 ;  /* 0x0000000809080211 */ /* 0x001fca00078ec0ff */
[----:B------:R0:W-:Y:S02]  /*0320*/  @P0 STS [R8+0x4], R13 ;  /* 0x0000040d08000388 */ /* 0x0001e40000000800 */
.L_x_0:
[----:B------:R-:W-:Y:S05]  /*0330*/  WARPSYNC.ALL ;  /* 0x0000000000007948 */ /* 0x000fea0003800000 */
[----:B------:R-:W2:Y:S08]  /*0340*/  S2UR UR5, SR_CgaCtaId ;  /* 0x00000000000579c3 */ /* 0x000eb00000008800 */
[----:B------:R-:W-:Y:S01]  /*0350*/  BAR.SYNC.DEFER_BLOCKING 0x0 ;  /* 0x0000000000007b1d */ /* 0x000fe20000010000 */
[----:B------:R-:W-:-:S04]  /*0360*/  SHF.R.S32.HI R7, RZ, 0x1f, R10 ;  /* 0x0000001fff077819 */ /* 0x000fc8000001140a */
[----:B------:R-:W-:Y:S01]  /*0370*/  LEA.HI R7, R7, R10, RZ, 0xa ;  /* 0x0000000a07077211 */ /* 0x000fe200078f50ff */
[----:B------:R-:W-:Y:S02]  /*0380*/  UMOV UR4, 0x400 ;  /* 0x0000040000047882 */ /* 0x000fe40000000000 */
[----:B--2---:R-:W-:-:S06]  /*0390*/  ULEA UR4, UR5, UR4, 0x18 ;  /* 0x0000000405047291 */ /* 0x004fcc000f8ec0ff */
[----:B------:R-:W-:-:S05]  /*03a0*/  IMAD.U32 R9, RZ, RZ, UR4 ;  /* 0x00000004ff097e24 */ /* 0x000fca000f8e00ff */
[----:B------:R-:W2:Y:S02]  /*03b0*/  LDS.U8 R6, [R9] ;  /* 0x0000000009067984 */ /* 0x000ea40000000000 */
[----:B--2---:R-:W-:-:S13]  /*03c0*/  ISETP.NE.AND P0, PT, R6, RZ, PT ;  /* 0x000000ff0600720c */ /* 0x004fda0003f05270 */
[----:B------:R-:W-:Y:S05]  /*03d0*/  @P0 EXIT ;  /* 0x000000000000094d */ /* 0x000fea0003800000 */
[----:B------:R-:W-:Y:S01]  /*03e0*/  VIADD R6, R10, 0xfffffc00 ;  /* 0xfffffc000a067836 */ /* 0x000fe20000000000 */
[----:B------:R-:W-:-:S04]  /*03f0*/  SHF.R.S32.HI R10, RZ, 0xa, R7 ;  /* 0x0000000aff0a7819 */ /* 0x000fc80000011407 */
[----:B------:R-:W-:-:S13]  /*0400*/  ISETP.GE.U32.AND P0, PT, R6, -0x7ff, PT ;  /* 0xfffff8010600780c */ /* 0x000fda0003f06070 */
[----:B------:R-:W-:Y:S05]  /*0410*/  @!P0 BRA `(.L_x_2) ;  /* 0xfffffffc00588947 */ /* 0x000fea000383ffff */
[----:B------:R-:W-:Y:S05]  /*0420*/  EXIT ;  /* 0x000000000000794d */ /* 0x000fea0003800000 */
.L_x_1:
[----:B------:R-:W0:Y:S01]  /*0430*/  S2UR UR5, SR_CgaCtaId ;  /* 0x00000000000579c3 */ /* 0x000e220000008800 */
[----:B------:R-:W-:Y:S01]  /*0440*/  UMOV UR4, 0x400 ;  /* 0x0000040000047882 */ /* 0x000fe20000000000 */
[----:B------:R-:W-:-:S06]  /*0450*/  IMAD.MOV.U32 R0, RZ, RZ, 0x1 ;  /* 0x00000001ff007424 */ /* 0x000fcc00078e00ff */
[----:B------:R-:W1:Y:S01]  /*0460*/  LDC.64 R2, c[0x0][0x390] ;  /* 0x0000e400ff027b82 */ /* 0x000e620000000a00 */
[----:B0-----:R-:W-:Y:S01]  /*0470*/  ULEA UR4, UR5, UR4, 0x18 ;  /* 0x0000000405047291 */ /* 0x001fe2000f8ec0ff */
[----:B-1----:R-:W-:Y:S08]  /*0480*/  STG.E desc[UR6][R2.64], R13 ;  /* 0x0000000d02007986 */ /* 0x002ff0000c101906 */
[----:B------:R-:W-:Y:S01]  /*0490*/  STS.U8 [UR4], R0 ;  /* 0x00000000ff007988 */ /* 0x000fe20008000004 */
[----:B------:R-:W-:Y:S05]  /*04a0*/  EXIT ;  /* 0x000000000000794d */ /* 0x000fea0003800000 */
.L_x_3:
[----:B------:R-:W-:-:S00]  /*04b0*/  BRA `(.L_x_3) ;  /* 0xfffffffc00fc7947 */ /* 0x000fc0000383ffff */
[----:B------:R-:W-:-:S00]  /*04c0*/  NOP ;  /* 0x0000000000007918 */ /* 0x000fc00000000000 */
        /* <DEDUP_REMOVED lines=11> */
.L_x_4:


//--------------------- .nv.shared._Z13binary_searchPffPii --------------------------
	.section	.nv.shared._Z13binary_searchPffPii,"aw",@nobits
	.sectionflags	@""
	.align	4
.nv.shared._Z13binary_searchPffPii:
	.zero		1032


//--------------------- .nv.shared.reserved.0     --------------------------
	.section	.nv.shared.reserved.0,"aw",@nobits
	.weak		__nv_reservedSMEM_offset_0_alias
	.size		__nv_reservedSMEM_offset_0_alias, 0, 64
	.other		__nv_reservedSMEM_offset_0_alias,@"STO_CUDA_RESERVED_SHARED STV_DEFAULT"
__nv_reservedSMEM_offset_0_alias:
	.zero		0
	.zero		64


//--------------------- .nv.constant0._Z13binary_searchPffPii --------------------------
	.section	.nv.constant0._Z13binary_searchPffPii,"a",@progbits
	.sectionflags	@""
	.align	4
.nv.constant0._Z13binary_searchPffPii:
	.zero		924


//--------------------- SYMBOLS --------------------------

	.type		.nv.reservedSmem.offset0,@object
	.size		.nv.reservedSmem.offset0,0x4
	.type		.nv.reservedSmem.cap,@object
	.size		.nv.reservedSmem.cap,0x4
